	.headerflags	@"EF_CUDA_TEXMODE_UNIFIED EF_CUDA_64BIT_ADDRESS EF_CUDA_ACCELERATORS EF_CUDA_SM90 EF_CUDA_VIRTUAL_SM(EF_CUDA_SM90)"
	.elftype	@"ET_EXEC"


//--------------------- .nv.info                  --------------------------
	.section	.nv.info,"",@"SHT_CUDA_INFO"
	.align	4


	//----- nvinfo : EIATTR_REGCOUNT
	.align		4
        /*0000*/ 	.byte	0x04, 0x2f
        /*0002*/ 	.short	(.L_3 - .L_2)
	.align		4
.L_2:
        /*0004*/ 	.word	index@(triton_poi_fused__native_batch_norm_legit_no_training__prelu_kernel_add_12)
        /*0008*/ 	.word	0x00000020


	//----- nvinfo : EIATTR_MIN_STACK_SIZE
	.align		4
.L_3:
        /*000c*/ 	.byte	0x04, 0x12
        /*000e*/ 	.short	(.L_5 - .L_4)
	.align		4
.L_4:
        /*0010*/ 	.word	index@(triton_poi_fused__native_batch_norm_legit_no_training__prelu_kernel_add_12)
        /*0014*/ 	.word	0x00000000


	//----- nvinfo : EIATTR_FRAME_SIZE
	.align		4
.L_5:
        /*0018*/ 	.byte	0x04, 0x11
        /*001a*/ 	.short	(.L_7 - .L_6)
	.align		4
.L_6:
        /*001c*/ 	.word	index@(triton_poi_fused__native_batch_norm_legit_no_training__prelu_kernel_add_12)
        /*0020*/ 	.word	0x00000000


	//----- nvinfo : EIATTR_MIN_STACK_SIZE
	.align		4
.L_7:
        /*0024*/ 	.byte	0x04, 0x12
        /*0026*/ 	.short	(.L_9 - .L_8)
	.align		4
.L_8:
        /*0028*/ 	.word	index@(triton_poi_fused__native_batch_norm_legit_no_training__prelu_kernel_add_12)
        /*002c*/ 	.word	0x00000000
.L_9:


//--------------------- .nv.info.triton_poi_fused__native_batch_norm_legit_no_training__prelu_kernel_add_12 --------------------------
	.section	.nv.info.triton_poi_fused__native_batch_norm_legit_no_training__prelu_kernel_add_12,"",@"SHT_CUDA_INFO"
	.sectionflags	@""
	.align	4


	//----- nvinfo : EIATTR_CUDA_API_VERSION
	.align		4
        /*0000*/ 	.byte	0x04, 0x37
        /*0002*/ 	.short	(.L_11 - .L_10)
.L_10:
        /*0004*/ 	.word	0x0000007c


	//----- nvinfo : EIATTR_KPARAM_INFO
	.align		4
.L_11:
        /*0008*/ 	.byte	0x04, 0x17
        /*000a*/ 	.short	(.L_13 - .L_12)
.L_12:
        /*000c*/ 	.word	0x00000000
        /*0010*/ 	.short	0x0013
        /*0012*/ 	.short	0x0098
        /*0014*/ 	.byte	0x00, 0xf0, 0x11, 0x00


	//----- nvinfo : EIATTR_KPARAM_INFO
	.align		4
.L_13:
        /*0018*/ 	.byte	0x04, 0x17
        /*001a*/ 	.short	(.L_15 - .L_14)
.L_14:
        /*001c*/ 	.word	0x00000000
        /*0020*/ 	.short	0x0012
        /*0022*/ 	.short	0x0090
        /*0024*/ 	.byte	0x00, 0xf4, 0x21, 0x00


	//----- nvinfo : EIATTR_KPARAM_INFO
	.align		4
.L_15:
        /*0028*/ 	.byte	0x04, 0x17
        /*002a*/ 	.short	(.L_17 - .L_16)
.L_16:
        /*002c*/ 	.word	0x00000000
        /*0030*/ 	.short	0x0011
        /*0032*/ 	.short	0x0088
        /*0034*/ 	.byte	0x00, 0xf4, 0x21, 0x00


	//----- nvinfo : EIATTR_KPARAM_INFO
	.align		4
.L_17:
        /*0038*/ 	.byte	0x04, 0x17
        /*003a*/ 	.short	(.L_19 - .L_18)
.L_18:
        /*003c*/ 	.word	0x00000000
        /*0040*/ 	.short	0x0010
        /*0042*/ 	.short	0x0080
        /*0044*/ 	.byte	0x00, 0xf4, 0x21, 0x00


	//----- nvinfo : EIATTR_KPARAM_INFO
	.align		4
.L_19:
        /*0048*/ 	.byte	0x04, 0x17
        /*004a*/ 	.short	(.L_21 - .L_20)
.L_20:
        /*004c*/ 	.word	0x00000000
        /*0050*/ 	.short	0x000f
        /*0052*/ 	.short	0x0078
        /*0054*/ 	.byte	0x00, 0xf4, 0x21, 0x00


	//----- nvinfo : EIATTR_KPARAM_INFO
	.align		4
.L_21:
        /*0058*/ 	.byte	0x04, 0x17
        /*005a*/ 	.short	(.L_23 - .L_22)
.L_22:
        /*005c*/ 	.word	0x00000000
        /*0060*/ 	.short	0x000e
        /*0062*/ 	.short	0x0070
        /*0064*/ 	.byte	0x00, 0xf4, 0x21, 0x00


	//----- nvinfo : EIATTR_KPARAM_INFO
	.align		4
.L_23:
        /*0068*/ 	.byte	0x04, 0x17
        /*006a*/ 	.short	(.L_25 - .L_24)
.L_24:
        /*006c*/ 	.word	0x00000000
        /*0070*/ 	.short	0x000d
        /*0072*/ 	.short	0x0068
        /*0074*/ 	.byte	0x00, 0xf4, 0x21, 0x00


	//----- nvinfo : EIATTR_KPARAM_INFO
	.align		4
.L_25:
        /*0078*/ 	.byte	0x04, 0x17
        /*007a*/ 	.short	(.L_27 - .L_26)
.L_26:
        /*007c*/ 	.word	0x00000000
        /*0080*/ 	.short	0x000c
        /*0082*/ 	.short	0x0060
        /*0084*/ 	.byte	0x00, 0xf4, 0x21, 0x00


	//----- nvinfo : EIATTR_KPARAM_INFO
	.align		4
.L_27:
        /*0088*/ 	.byte	0x04, 0x17
        /*008a*/ 	.short	(.L_29 - .L_28)
.L_28:
        /*008c*/ 	.word	0x00000000
        /*0090*/ 	.short	0x000b
        /*0092*/ 	.short	0x0058
        /*0094*/ 	.byte	0x00, 0xf4, 0x21, 0x00


	//----- nvinfo : EIATTR_KPARAM_INFO
	.align		4
.L_29:
        /*0098*/ 	.byte	0x04, 0x17
        /*009a*/ 	.short	(.L_31 - .L_30)
.L_30:
        /*009c*/ 	.word	0x00000000
        /*00a0*/ 	.short	0x000a
        /*00a2*/ 	.short	0x0050
        /*00a4*/ 	.byte	0x00, 0xf4, 0x21, 0x00


	//----- nvinfo : EIATTR_KPARAM_INFO
	.align		4
.L_31:
        /*00a8*/ 	.byte	0x04, 0x17
        /*00aa*/ 	.short	(.L_33 - .L_32)
.L_32:
        /*00ac*/ 	.word	0x00000000
        /*00b0*/ 	.short	0x0009
        /*00b2*/ 	.short	0x0048
        /*00b4*/ 	.byte	0x00, 0xf4, 0x21, 0x00


	//----- nvinfo : EIATTR_KPARAM_INFO
	.align		4
.L_33:
        /*00b8*/ 	.byte	0x04, 0x17
        /*00ba*/ 	.short	(.L_35 - .L_34)
.L_34:
        /*00bc*/ 	.word	0x00000000
        /*00c0*/ 	.short	0x0008
        /*00c2*/ 	.short	0x0040
        /*00c4*/ 	.byte	0x00, 0xf4, 0x21, 0x00


	//----- nvinfo : EIATTR_KPARAM_INFO
	.align		4
.L_35:
        /*00c8*/ 	.byte	0x04, 0x17
        /*00ca*/ 	.short	(.L_37 - .L_36)
.L_36:
        /*00cc*/ 	.word	0x00000000
        /*00d0*/ 	.short	0x0007
        /*00d2*/ 	.short	0x0038
        /*00d4*/ 	.byte	0x00, 0xf4, 0x21, 0x00


	//----- nvinfo : EIATTR_KPARAM_INFO
	.align		4
.L_37:
        /*00d8*/ 	.byte	0x04, 0x17
        /*00da*/ 	.short	(.L_39 - .L_38)
.L_38:
        /*00dc*/ 	.word	0x00000000
        /*00e0*/ 	.short	0x0006
        /*00e2*/ 	.short	0x0030
        /*00e4*/ 	.byte	0x00, 0xf4, 0x21, 0x00


	//----- nvinfo : EIATTR_KPARAM_INFO
	.align		4
.L_39:
        /*00e8*/ 	.byte	0x04, 0x17
        /*00ea*/ 	.short	(.L_41 - .L_40)
.L_40:
        /*00ec*/ 	.word	0x00000000
        /*00f0*/ 	.short	0x0005
        /*00f2*/ 	.short	0x0028
        /*00f4*/ 	.byte	0x00, 0xf4, 0x21, 0x00


	//----- nvinfo : EIATTR_KPARAM_INFO
	.align		4
.L_41:
        /*00f8*/ 	.byte	0x04, 0x17
        /*00fa*/ 	.short	(.L_43 - .L_42)
.L_42:
        /*00fc*/ 	.word	0x00000000
        /*0100*/ 	.short	0x0004
        /*0102*/ 	.short	0x0020
        /*0104*/ 	.byte	0x00, 0xf4, 0x21, 0x00


	//----- nvinfo : EIATTR_KPARAM_INFO
	.align		4
.L_43:
        /*0108*/ 	.byte	0x04, 0x17
        /*010a*/ 	.short	(.L_45 - .L_44)
.L_44:
        /*010c*/ 	.word	0x00000000
        /*0110*/ 	.short	0x0003
        /*0112*/ 	.short	0x0018
        /*0114*/ 	.byte	0x00, 0xf4, 0x21, 0x00


	//----- nvinfo : EIATTR_KPARAM_INFO
	.align		4
.L_45:
        /*0118*/ 	.byte	0x04, 0x17
        /*011a*/ 	.short	(.L_47 - .L_46)
.L_46:
        /*011c*/ 	.word	0x00000000
        /*0120*/ 	.short	0x0002
        /*0122*/ 	.short	0x0010
        /*0124*/ 	.byte	0x00, 0xf4, 0x21, 0x00


	//----- nvinfo : EIATTR_KPARAM_INFO
	.align		4
.L_47:
        /*0128*/ 	.byte	0x04, 0x17
        /*012a*/ 	.short	(.L_49 - .L_48)
.L_48:
        /*012c*/ 	.word	0x00000000
        /*0130*/ 	.short	0x0001
        /*0132*/ 	.short	0x0008
        /*0134*/ 	.byte	0x00, 0xf4, 0x21, 0x00


	//----- nvinfo : EIATTR_KPARAM_INFO
	.align		4
.L_49:
        /*0138*/ 	.byte	0x04, 0x17
        /*013a*/ 	.short	(.L_51 - .L_50)
.L_50:
        /*013c*/ 	.word	0x00000000
        /*0140*/ 	.short	0x0000
        /*0142*/ 	.short	0x0000
        /*0144*/ 	.byte	0x00, 0xf4, 0x21, 0x00


	//----- nvinfo : EIATTR_SPARSE_MMA_MASK
	.align		4
.L_51:
        /*0148*/ 	.byte	0x03, 0x50
        /*014a*/ 	.short	0x0000


	//----- nvinfo : EIATTR_MAXREG_COUNT
	.align		4
        /*014c*/ 	.byte	0x03, 0x1b
        /*014e*/ 	.short	0x00ff


	//----- nvinfo : EIATTR_EXIT_INSTR_OFFSETS
	.align		4
        /*0150*/ 	.byte	0x04, 0x1c
        /*0152*/ 	.short	(.L_53 - .L_52)


	//   ....[0]....
.L_52:
        /*0154*/ 	.word	0x000006f0


	//----- nvinfo : EIATTR_REQNTID
	.align		4
.L_53:
        /*0158*/ 	.byte	0x04, 0x10
        /*015a*/ 	.short	(.L_55 - .L_54)
.L_54:
        /*015c*/ 	.word	0x00000080
        /*0160*/ 	.word	0x00000001
        /*0164*/ 	.word	0x00000001


	//----- nvinfo : EIATTR_CBANK_PARAM_SIZE
	.align		4
.L_55:
        /*0168*/ 	.byte	0x03, 0x19
        /*016a*/ 	.short	0x009c


	//----- nvinfo : EIATTR_PARAM_CBANK
	.align		4
        /*016c*/ 	.byte	0x04, 0x0a
        /*016e*/ 	.short	(.L_57 - .L_56)
	.align		4
.L_56:
        /*0170*/ 	.word	index@(.nv.constant0.triton_poi_fused__native_batch_norm_legit_no_training__prelu_kernel_add_12)
        /*0174*/ 	.short	0x0210
        /*0176*/ 	.short	0x009c


	//----- nvinfo : EIATTR_SW_WAR
	.align		4
.L_57:
        /*0178*/ 	.byte	0x04, 0x36
        /*017a*/ 	.short	(.L_59 - .L_58)
.L_58:
        /*017c*/ 	.word	0x00000008
.L_59:


//--------------------- .nv.callgraph             --------------------------
	.section	.nv.callgraph,"",@"SHT_CUDA_CALLGRAPH"
	.align	4
	.sectionentsize	8
	.align		4
        /*0000*/ 	.word	0x00000000
	.align		4
        /*0004*/ 	.word	0xffffffff
	.align		4
        /*0008*/ 	.word	0x00000000
	.align		4
        /*000c*/ 	.word	0xfffffffe
	.align		4
        /*0010*/ 	.word	0x00000000
	.align		4
        /*0014*/ 	.word	0xfffffffd
	.align		4
        /*0018*/ 	.word	0x00000000
	.align		4
        /*001c*/ 	.word	0xfffffffc


//--------------------- .nv.constant4             --------------------------
	.section	.nv.constant4,"a",@progbits
	.align	8
	.align		8
.nv.constant4:
        /*0000*/ 	.dword	_$_str
	.align		8
        /*0008*/ 	.dword	_$_str_$_2


//--------------------- .text.triton_poi_fused__native_batch_norm_legit_no_training__prelu_kernel_add_12 --------------------------
	.section	.text.triton_poi_fused__native_batch_norm_legit_no_training__prelu_kernel_add_12,"ax",@progbits
	.align	128
        .global         triton_poi_fused__native_batch_norm_legit_no_training__prelu_kernel_add_12
        .type           triton_poi_fused__native_batch_norm_legit_no_training__prelu_kernel_add_12,@function
        .size           triton_poi_fused__native_batch_norm_legit_no_training__prelu_kernel_add_12,(.L_x_1 - triton_poi_fused__native_batch_norm_legit_no_training__prelu_kernel_add_12)
        .other          triton_poi_fused__native_batch_norm_legit_no_training__prelu_kernel_add_12,@"STO_CUDA_ENTRY STV_DEFAULT"
triton_poi_fused__native_batch_norm_legit_no_training__prelu_kernel_add_12:
.text.triton_poi_fused__native_batch_norm_legit_no_training__prelu_kernel_add_12:
[----:B------:R-:W-:Y:S01]  /*0000*/  LDC R1, c[0x0][0x28] ;  /* 0x00000a00ff017b82 */ /* 0x000fe20000000800 */
[----:B------:R-:W1:Y:S07]  /*0010*/  S2R R2, SR_TID.X ;  /* 0x0000000000027919 */ /* 0x000e6e0000002100 */
[----:B------:R-:W2:Y:S01]  /*0020*/  LDC.64 R8, c[0x0][0x220] ;  /* 0x00008800ff087b82 */ /* 0x000ea20000000a00 */
[----:B------:R-:W-:Y:S01]  /*0030*/  ULDC.64 UR4, c[0x0][0x208] ;  /* 0x0000820000047ab9 */ /* 0x000fe20000000a00 */
[----:B------:R-:W3:Y:S06]  /*0040*/  S2R R3, SR_CTAID.X ;  /* 0x0000000000037919 */ /* 0x000eec0000002500 */
[----:B------:R-:W4:Y:S08]  /*0050*/  LDC.64 R4, c[0x0][0x248] ;  /* 0x00009200ff047b82 */ /* 0x000f300000000a00 */
[----:B------:R-:W5:Y:S08]  /*0060*/  LDC.64 R16, c[0x0][0x210] ;  /* 0x00008400ff107b82 */ /* 0x000f700000000a00 */
[----:B------:R-:W4:Y:S01]  /*0070*/  LDC.64 R14, c[0x0][0x240] ;  /* 0x00009000ff0e7b82 */ /* 0x000f220000000a00 */
[----:B-1----:R-:W-:-:S07]  /*0080*/  LOP3.LUT R2, R2, 0x7f, RZ, 0xc0, !PT ;  /* 0x0000007f02027812 */ /* 0x002fce00078ec0ff */
[----:B------:R-:W1:Y:S01]  /*0090*/  LDC.64 R22, c[0x0][0x238] ;  /* 0x00008e00ff167b82 */ /* 0x000e620000000a00 */
[----:B---3--:R-:W-:Y:S02]  /*00a0*/  SHF.R.S32.HI R0, RZ, 0x18, R3 ;  /* 0x00000018ff007819 */ /* 0x008fe40000011403 */
[----:B------:R-:W-:Y:S02]  /*00b0*/  LEA R2, R3, R2, 0x7 ;  /* 0x0000000203027211 */ /* 0x000fe400078e38ff */
[----:B------:R-:W-:-:S03]  /*00c0*/  SGXT R3, R0, 0x1 ;  /* 0x000000010003781a */ /* 0x000fc60000000200 */
[----:B------:R-:W3:Y:S01]  /*00d0*/  LDC.64 R18, c[0x0][0x250] ;  /* 0x00009400ff127b82 */ /* 0x000ee20000000a00 */
[----:B------:R-:W-:-:S04]  /*00e0*/  LEA.HI R3, R3, R2, RZ, 0x8 ;  /* 0x0000000203037211 */ /* 0x000fc800078f40ff */
[----:B------:R-:W-:-:S03]  /*00f0*/  SHF.R.S32.HI R3, RZ, 0x8, R3 ;  /* 0x00000008ff037819 */ /* 0x000fc60000011403 */
[----:B------:R-:W1:Y:S02]  /*0100*/  LDC.64 R20, c[0x0][0x230] ;  /* 0x00008c00ff147b82 */ /* 0x000e640000000a00 */
[----:B------:R-:W-:-:S06]  /*0110*/  IMAD.HI R0, R3, 0x2aaaaaab, RZ ;  /* 0x2aaaaaab03007827 */ /* 0x000fcc00078e02ff */
[----:B------:R-:W1:Y:S01]  /*0120*/  LDC.64 R28, c[0x0][0x228] ;  /* 0x00008a00ff1c7b82 */ /* 0x000e620000000a00 */
[----:B------:R-:W-:-:S04]  /*0130*/  SHF.R.U32.HI R7, RZ, 0x1f, R0 ;  /* 0x0000001fff077819 */ /* 0x000fc80000011600 */
[----:B------:R-:W-:-:S03]  /*0140*/  LEA.HI R0, R0, R7, RZ, 0x1e ;  /* 0x0000000700007211 */ /* 0x000fc600078ff0ff */
[----:B------:R-:W1:Y:S02]  /*0150*/  LDC.64 R6, c[0x0][0x218] ;  /* 0x00008600ff067b82 */ /* 0x000e640000000a00 */
[----:B------:R-:W-:-:S04]  /*0160*/  IMAD R27, R0, -0x18, R3 ;  /* 0xffffffe8001b7824 */ /* 0x000fc800078e0203 */
[C---:B--2---:R-:W-:Y:S02]  /*0170*/  IMAD.WIDE R8, R27.reuse, 0x4, R8 ;  /* 0x000000041b087825 */ /* 0x044fe400078e0208 */
[----:B------:R-:W2:Y:S02]  /*0180*/  LDC.64 R10, c[0x0][0x280] ;  /* 0x0000a000ff0a7b82 */ /* 0x000ea40000000a00 */
[C---:B----4-:R-:W-:Y:S01]  /*0190*/  IMAD.WIDE R4, R27.reuse, 0x4, R4 ;  /* 0x000000041b047825 */ /* 0x050fe200078e0204 */
[----:B------:R4:W2:Y:S05]  /*01a0*/  LDG.E.EL R3, desc[UR4][R8.64] ;  /* 0x0000000408037981 */ /* 0x0008aa000c2e1900 */
[----:B------:R-:W2:Y:S01]  /*01b0*/  LDG.E.EL R5, desc[UR4][R4.64] ;  /* 0x0000000404057981 */ /* 0x000ea2000c2e1900 */
[C---:B-----5:R-:W-:Y:S01]  /*01c0*/  IMAD.WIDE R16, R2.reuse, 0x4, R16 ;  /* 0x0000000402107825 */ /* 0x060fe200078e0210 */
[----:B------:R-:W5:Y:S03]  /*01d0*/  LDC.64 R12, c[0x0][0x258] ;  /* 0x00009600ff0c7b82 */ /* 0x000f660000000a00 */
[C---:B0-----:R-:W-:Y:S01]  /*01e0*/  IMAD.WIDE R14, R27.reuse, 0x4, R14 ;  /* 0x000000041b0e7825 */ /* 0x041fe200078e020e */
[----:B------:R0:W2:Y:S03]  /*01f0*/  LDG.E R24, desc[UR4][R16.64] ;  /* 0x0000000410187981 */ /* 0x0000a6000c1e1900 */
[----:B-1----:R-:W-:Y:S01]  /*0200*/  IMAD.WIDE R6, R27, 0x4, R6 ;  /* 0x000000041b067825 */ /* 0x002fe200078e0206 */
[----:B----4-:R-:W1:Y:S03]  /*0210*/  LDC.64 R8, c[0x0][0x268] ;  /* 0x00009a00ff087b82 */ /* 0x010e660000000a00 */
[----:B------:R-:W-:-:S02]  /*0220*/  IMAD.WIDE R22, R2, 0x4, R22 ;  /* 0x0000000402167825 */ /* 0x000fc400078e0216 */
[----:B------:R-:W4:Y:S02]  /*0230*/  LDG.E.EL R7, desc[UR4][R6.64] ;  /* 0x0000000406077981 */ /* 0x000f24000c2e1900 */
[C---:B---3--:R-:W-:Y:S01]  /*0240*/  IMAD.WIDE R18, R27.reuse, 0x4, R18 ;  /* 0x000000041b127825 */ /* 0x048fe200078e0212 */
[----:B0-----:R-:W0:Y:S01]  /*0250*/  LDC.64 R16, c[0x0][0x278] ;  /* 0x00009e00ff107b82 */ /* 0x001e220000000a00 */
[----:B------:R3:W4:Y:S04]  /*0260*/  LDG.E R25, desc[UR4][R22.64] ;  /* 0x0000000416197981 */ /* 0x000728000c1e1900 */
[----:B------:R-:W4:Y:S04]  /*0270*/  LDG.E.EL R0, desc[UR4][R18.64] ;  /* 0x0000000412007981 */ /* 0x000f28000c2e1900 */
[----:B------:R5:W4:Y:S01]  /*0280*/  LDG.E.EL R6, desc[UR4][R14.64] ;  /* 0x000000040e067981 */ /* 0x000b22000c2e1900 */
[----:B---3--:R-:W3:Y:S08]  /*0290*/  LDC.64 R22, c[0x0][0x288] ;  /* 0x0000a200ff167b82 */ /* 0x008ef00000000a00 */
[----:B-----5:R-:W5:Y:S01]  /*02a0*/  LDC.64 R14, c[0x0][0x260] ;  /* 0x00009800ff0e7b82 */ /* 0x020f620000000a00 */
[----:B------:R-:W-:-:S04]  /*02b0*/  IMAD.WIDE R20, R27, 0x4, R20 ;  /* 0x000000041b147825 */ /* 0x000fc800078e0214 */
[C---:B------:R-:W-:Y:S02]  /*02c0*/  IMAD.WIDE R28, R27.reuse, 0x4, R28 ;  /* 0x000000041b1c7825 */ /* 0x040fe400078e021c */
[----:B------:R-:W4:Y:S01]  /*02d0*/  LDG.E.EL R21, desc[UR4][R20.64] ;  /* 0x0000000414157981 */ /* 0x000f22000c2e1900 */
[----:B------:R-:W2:Y:S01]  /*02e0*/  LDC.64 R18, c[0x0][0x270] ;  /* 0x00009c00ff127b82 */ /* 0x000ea20000000a00 */
[C---:B-1----:R-:W-:Y:S02]  /*02f0*/  IMAD.WIDE R8, R2.reuse, 0x4, R8 ;  /* 0x0000000402087825 */ /* 0x042fe400078e0208 */
[----:B------:R-:W4:Y:S02]  /*0300*/  LDG.E.EL R4, desc[UR4][R28.64] ;  /* 0x000000041c047981 */ /* 0x000f24000c2e1900 */
[----:B--2---:R-:W-:Y:S02]  /*0310*/  IMAD.WIDE R10, R2, 0x4, R10 ;  /* 0x00000004020a7825 */ /* 0x004fe400078e020a */
[----:B------:R-:W2:Y:S02]  /*0320*/  LDG.E R8, desc[UR4][R8.64] ;  /* 0x0000000408087981 */ /* 0x000ea4000c1e1900 */
[----:B------:R-:W-:-:S02]  /*0330*/  IMAD.WIDE R12, R27, 0x4, R12 ;  /* 0x000000041b0c7825 */ /* 0x000fc400078e020c */
[----:B------:R-:W2:Y:S02]  /*0340*/  LDG.E R10, desc[UR4][R10.64] ;  /* 0x000000040a0a7981 */ /* 0x000ea4000c1e1900 */
[C---:B0-----:R-:W-:Y:S02]  /*0350*/  IMAD.WIDE R16, R27.reuse, 0x4, R16 ;  /* 0x000000041b107825 */ /* 0x041fe400078e0210 */
[----:B------:R-:W2:Y:S02]  /*0360*/  LDG.E.EL R13, desc[UR4][R12.64] ;  /* 0x000000040c0d7981 */ /* 0x000ea4000c2e1900 */
[C---:B-----5:R-:W-:Y:S02]  /*0370*/  IMAD.WIDE R14, R27.reuse, 0x4, R14 ;  /* 0x000000041b0e7825 */ /* 0x060fe400078e020e */
[----:B------:R-:W5:Y:S02]  /*0380*/  LDG.E.EL R16, desc[UR4][R16.64] ;  /* 0x0000000410107981 */ /* 0x000f64000c2e1900 */
[----:B---3--:R-:W-:-:S02]  /*0390*/  IMAD.WIDE R22, R27, 0x4, R22 ;  /* 0x000000041b167825 */ /* 0x008fc400078e0216 */
[----:B------:R-:W3:Y:S02]  /*03a0*/  LDG.E.EL R14, desc[UR4][R14.64] ;  /* 0x000000040e0e7981 */ /* 0x000ee4000c2e1900 */
[----:B------:R-:W-:Y:S02]  /*03b0*/  IMAD.WIDE R18, R27, 0x4, R18 ;  /* 0x000000041b127825 */ /* 0x000fe400078e0212 */
[----:B------:R-:W5:Y:S04]  /*03c0*/  LDG.E.EL R23, desc[UR4][R22.64] ;  /* 0x0000000416177981 */ /* 0x000f68000c2e1900 */
[----:B------:R0:W5:Y:S02]  /*03d0*/  LDG.E.EL R19, desc[UR4][R18.64] ;  /* 0x0000000412137981 */ /* 0x000164000c2e1900 */
[----:B0-----:R-:W-:Y:S01]  /*03e0*/  HFMA2.MMA R18, -RZ, RZ, 1.625, 0 ;  /* 0x3e800000ff127435 */ /* 0x001fe200000001ff */
[----:B------:R-:W-:-:S04]  /*03f0*/  FADD R3, R3, 9.9999997473787516356e-06 ;  /* 0x3727c5ac03037421 */ /* 0x000fc80000000000 */
[----:B------:R-:W0:Y:S01]  /*0400*/  MUFU.SQRT R9, R3 ;  /* 0x0000000300097308 */ /* 0x000e220000002000 */
[----:B------:R-:W-:-:S07]  /*0410*/  FADD R5, R5, 9.9999997473787516356e-06 ;  /* 0x3727c5ac05057421 */ /* 0x000fce0000000000 */
[----:B------:R-:W1:Y:S01]  /*0420*/  MUFU.SQRT R11, R5 ;  /* 0x00000005000b7308 */ /* 0x000e620000002000 */
[C---:B0-----:R-:W-:Y:S02]  /*0430*/  FSETP.GT.AND P0, PT, R9.reuse, 8.50705917302346158658e+37, PT ;  /* 0x7e8000000900780b */ /* 0x041fe40003f04000 */
[----:B------:R-:W-:Y:S02]  /*0440*/  FSETP.GEU.AND P2, PT, R9, 1.175494350822287508e-38, PT ;  /* 0x008000000900780b */ /* 0x000fe40003f4e000 */
[C---:B-1----:R-:W-:Y:S02]  /*0450*/  FSETP.GT.AND P1, PT, R11.reuse, 8.50705917302346158658e+37, PT ;  /* 0x7e8000000b00780b */ /* 0x042fe40003f24000 */
[----:B------:R-:W-:-:S07]  /*0460*/  FSETP.GEU.AND P3, PT, R11, 1.175494350822287508e-38, PT ;  /* 0x008000000b00780b */ /* 0x000fce0003f6e000 */
[----:B------:R-:W-:-:S04]  /*0470*/  @P0 FMUL R9, R9, 0.25 ;  /* 0x3e80000009090820 */ /* 0x000fc80000400000 */
[----:B------:R-:W-:Y:S01]  /*0480*/  @!P2 FMUL R9, R9, 16777216 ;  /* 0x4b8000000909a820 */ /* 0x000fe20000400000 */
[----:B------:R-:W-:-:S05]  /*0490*/  @P1 FMUL R11, R11, 0.25 ;  /* 0x3e8000000b0b1820 */ /* 0x000fca0000400000 */
[----:B------:R-:W0:Y:S01]  /*04a0*/  MUFU.RCP R9, R9 ;  /* 0x0000000900097308 */ /* 0x000e220000001000 */
[----:B------:R-:W-:Y:S01]  /*04b0*/  @!P3 FMUL R11, R11, 16777216 ;  /* 0x4b8000000b0bb820 */ /* 0x000fe20000400000 */
[----:B------:R-:W-:-:S06]  /*04c0*/  FSEL R12, R18, 1, P0 ;  /* 0x3f800000120c7808 */ /* 0x000fcc0000000000 */
[----:B------:R-:W1:Y:S01]  /*04d0*/  MUFU.RCP R11, R11 ;  /* 0x0000000b000b7308 */ /* 0x000e620000001000 */
[----:B------:R-:W-:Y:S01]  /*04e0*/  @!P2 FMUL R12, R12, 16777216 ;  /* 0x4b8000000c0ca820 */ /* 0x000fe20000400000 */
[----:B------:R-:W-:Y:S01]  /*04f0*/  FSEL R18, R18, 1, P1 ;  /* 0x3f80000012127808 */ /* 0x000fe20000800000 */
[----:B----4-:R-:W-:Y:S02]  /*0500*/  FADD R7, R24, -R7 ;  /* 0x8000000718077221 */ /* 0x010fe40000000000 */
[----:B0-----:R-:W-:Y:S02]  /*0510*/  FMUL R12, R9, R12 ;  /* 0x0000000c090c7220 */ /* 0x001fe40000400000 */
[----:B------:R-:W-:Y:S02]  /*0520*/  @!P3 FMUL R18, R18, 16777216 ;  /* 0x4b8000001212b820 */ /* 0x000fe40000400000 */
[----:B------:R-:W-:Y:S01]  /*0530*/  FMUL R3, R12, R7 ;  /* 0x000000070c037220 */ /* 0x000fe20000400000 */
[----:B------:R-:W-:-:S02]  /*0540*/  FADD R25, R25, -R6 ;  /* 0x8000000619197221 */ /* 0x000fc40000000000 */
[----:B------:R-:W0:Y:S01]  /*0550*/  LDC.64 R6, c[0x0][0x298] ;  /* 0x0000a600ff067b82 */ /* 0x000e220000000a00 */
[----:B------:R-:W-:Y:S01]  /*0560*/  FFMA R3, R4, R3, R21 ;  /* 0x0000000304037223 */ /* 0x000fe20000000015 */
[----:B-1----:R-:W-:Y:S01]  /*0570*/  FMUL R18, R11, R18 ;  /* 0x000000120b127220 */ /* 0x002fe20000400000 */
[----:B--2---:R-:W-:-:S05]  /*0580*/  FSETP.GT.AND P3, PT, R8, RZ, PT ;  /* 0x000000ff0800720b */ /* 0x004fca0003f64000 */
[----:B------:R-:W1:Y:S01]  /*0590*/  LDC.64 R20, c[0x0][0x290] ;  /* 0x0000a400ff147b82 */ /* 0x000e620000000a00 */
[----:B------:R-:W-:Y:S01]  /*05a0*/  FMUL R18, R18, R25 ;  /* 0x0000001912127220 */ /* 0x000fe20000400000 */
[----:B------:R-:W-:-:S06]  /*05b0*/  FSETP.GT.AND P2, PT, R10, RZ, PT ;  /* 0x000000ff0a00720b */ /* 0x000fcc0003f44000 */
[----:B------:R-:W2:Y:S01]  /*05c0*/  LDC.64 R4, c[0x0][0x2a0] ;  /* 0x0000a800ff047b82 */ /* 0x000ea20000000a00 */
[----:B------:R-:W-:Y:S01]  /*05d0*/  FFMA R13, R0, R18, R13 ;  /* 0x00000012000d7223 */ /* 0x000fe2000000000d */
[----:B---3--:R-:W-:Y:S01]  /*05e0*/  FMUL R14, R14, R3 ;  /* 0x000000030e0e7220 */ /* 0x008fe20000400000 */
[----:B------:R-:W-:Y:S02]  /*05f0*/  FSETP.GT.AND P1, PT, R3, RZ, PT ;  /* 0x000000ff0300720b */ /* 0x000fe40003f24000 */
[----:B-----5:R-:W-:Y:S01]  /*0600*/  FMUL R16, R16, R13 ;  /* 0x0000000d10107220 */ /* 0x020fe20000400000 */
[----:B------:R-:W-:Y:S01]  /*0610*/  FSETP.GT.AND P0, PT, R13, RZ, PT ;  /* 0x000000ff0d00720b */ /* 0x000fe20003f04000 */
[----:B------:R-:W-:Y:S01]  /*0620*/  @!P3 FMUL R8, R8, R19 ;  /* 0x000000130808b220 */ /* 0x000fe20000400000 */
[----:B------:R-:W-:Y:S01]  /*0630*/  FSEL R9, R3, R14, P1 ;  /* 0x0000000e03097208 */ /* 0x000fe20000800000 */
[----:B------:R-:W-:Y:S01]  /*0640*/  @!P2 FMUL R10, R10, R23 ;  /* 0x000000170a0aa220 */ /* 0x000fe20000400000 */
[----:B------:R-:W-:-:S03]  /*0650*/  FSEL R11, R13, R16, P0 ;  /* 0x000000100d0b7208 */ /* 0x000fc60000000000 */
[----:B------:R-:W-:Y:S02]  /*0660*/  FADD R8, R9, R8 ;  /* 0x0000000809087221 */ /* 0x000fe40000000000 */
[----:B------:R-:W-:Y:S01]  /*0670*/  FADD R11, R11, R10 ;  /* 0x0000000a0b0b7221 */ /* 0x000fe20000000000 */
[----:B-1----:R-:W-:-:S04]  /*0680*/  IMAD.WIDE R20, R2, 0x4, R20 ;  /* 0x0000000402147825 */ /* 0x002fc800078e0214 */
[----:B------:R-:W-:Y:S01]  /*0690*/  FADD R11, R11, R8 ;  /* 0x000000080b0b7221 */ /* 0x000fe20000000000 */
[C---:B0-----:R-:W-:Y:S01]  /*06a0*/  IMAD.WIDE R6, R2.reuse, 0x4, R6 ;  /* 0x0000000402067825 */ /* 0x041fe200078e0206 */
[----:B------:R-:W-:Y:S03]  /*06b0*/  STG.E desc[UR4][R20.64], R3 ;  /* 0x0000000314007986 */ /* 0x000fe6000c101904 */
[----:B--2---:R-:W-:Y:S01]  /*06c0*/  IMAD.WIDE R4, R2, 0x4, R4 ;  /* 0x0000000402047825 */ /* 0x004fe200078e0204 */
[----:B------:R-:W-:Y:S04]  /*06d0*/  STG.E desc[UR4][R6.64], R13 ;  /* 0x0000000d06007986 */ /* 0x000fe8000c101904 */
[----:B------:R-:W-:Y:S01]  /*06e0*/  STG.E desc[UR4][R4.64], R11 ;  /* 0x0000000b04007986 */ /* 0x000fe2000c101904 */
[----:B------:R-:W-:Y:S05]  /*06f0*/  EXIT ;  /* 0x000000000000794d */ /* 0x000fea0003800000 */
.L_x_0:
[----:B------:R-:W-:-:S00]  /*0700*/  BRA `(.L_x_0) ;  /* 0xfffffffc00fc7947 */ /* 0x000fc0000383ffff */
[----:B------:R-:W-:-:S00]  /*0710*/  NOP ;  /* 0x0000000000007918 */ /* 0x000fc00000000000 */
        /* <DEDUP_REMOVED lines=14> */
.L_x_1:


//--------------------- .nv.global.init           --------------------------
	.section	.nv.global.init,"aw",@progbits
.nv.global.init:
	.type		_$_str,@object
	.size		_$_str,(_$_str_$_2 - _$_str)
_$_str:
        /*0000*/ 	.byte	0x5f, 0x5f, 0x43, 0x55, 0x44, 0x41, 0x5f, 0x46, 0x54, 0x5a, 0x00
	.type		_$_str_$_2,@object
	.size		_$_str_$_2,(.L_1 - _$_str_$_2)
_$_str_$_2:
        /*000b*/ 	.byte	0x5f, 0x5f, 0x43, 0x55, 0x44, 0x41, 0x5f, 0x50, 0x52, 0x45, 0x43, 0x5f, 0x53, 0x51, 0x52, 0x54
        /*001b*/ 	.byte	0x00
.L_1:


//--------------------- .nv.constant0.triton_poi_fused__native_batch_norm_legit_no_training__prelu_kernel_add_12 --------------------------
	.section	.nv.constant0.triton_poi_fused__native_batch_norm_legit_no_training__prelu_kernel_add_12,"a",@progbits
	.sectionflags	@""
	.align	4
.nv.constant0.triton_poi_fused__native_batch_norm_legit_no_training__prelu_kernel_add_12:
	.zero		684
